//
// Generated by NVIDIA NVVM Compiler
//
// Compiler Build ID: CL-36424714
// Cuda compilation tools, release 13.0, V13.0.88
// Based on NVVM 20.0.0
//

.version 9.0
.target sm_100
.address_size 64

	// .globl	_Z11printKernelv
.extern .func  (.param .b32 func_retval0) vprintf
(
	.param .b64 vprintf_param_0,
	.param .b64 vprintf_param_1
)
;
.global .align 1 .b8 $str[50] = {73, 32, 97, 109, 32, 102, 114, 111, 109, 32, 37, 100, 32, 98, 108, 111, 99, 107, 44, 32, 37, 100, 32, 116, 104, 114, 101, 97, 100, 32, 40, 103, 108, 111, 98, 97, 108, 32, 105, 110, 100, 101, 120, 58, 32, 37, 100, 41, 10};

.visible .entry _Z11printKernelv()
{
	.local .align 8 .b8 	__local_depot0[16];
	.reg .b64 	%SP;
	.reg .b64 	%SPL;
	.reg .b32 	%r<7>;
	.reg .b64 	%rd<5>;

	mov.u64 	%SPL, __local_depot0;
	cvta.local.u64 	%SP, %SPL;
	add.u64 	%rd1, %SP, 0;
	add.u64 	%rd2, %SPL, 0;
	mov.u32 	%r1, %ctaid.x;
	mov.u32 	%r2, %ntid.x;
	mov.u32 	%r3, %tid.x;
	mad.lo.s32 	%r4, %r1, %r2, %r3;
	st.local.v2.u32 	[%rd2], {%r1, %r3};
	st.local.u32 	[%rd2+8], %r4;
	mov.u64 	%rd3, $str;
	cvta.global.u64 	%rd4, %rd3;
	{ // callseq 0, 0
	.param .b64 param0;
	st.param.b64 	[param0], %rd4;
	.param .b64 param1;
	st.param.b64 	[param1], %rd1;
	.param .b32 retval0;
	call.uni (retval0), 
	vprintf, 
	(
	param0, 
	param1
	);
	ld.param.b32 	%r5, [retval0];
	} // callseq 0
	ret;

}
	// .globl	_Z10calcKernelPij
.visible .entry _Z10calcKernelPij(
	.param .u64 .ptr .align 1 _Z10calcKernelPij_param_0,
	.param .u32 _Z10calcKernelPij_param_1
)
{
	.reg .b32 	%r<7>;
	.reg .b64 	%rd<5>;

	ld.param.u64 	%rd1, [_Z10calcKernelPij_param_0];
	cvta.to.global.u64 	%rd2, %rd1;
	mov.u32 	%r1, %ctaid.x;
	mov.u32 	%r2, %ntid.x;
	mov.u32 	%r3, %tid.x;
	mad.lo.s32 	%r4, %r1, %r2, %r3;
	mul.wide.s32 	%rd3, %r4, 4;
	add.s64 	%rd4, %rd2, %rd3;
	ld.global.u32 	%r5, [%rd4];
	add.s32 	%r6, %r5, %r4;
	st.global.u32 	[%rd4], %r6;
	ret;

}


// ===== COMPILED SASS (sm_100) =====

	.target	sm_100

	.elftype	@"ET_EXEC"


//--------------------- .note.nv.tkinfo           --------------------------
	.section	.note.nv.tkinfo,"",@"SHT_NOTE"
	.sectionflags	@"SHF_NOTE_NV_TKINFO"
	.tkinfo
        /*0018*/ 	.word	0x00000002
        /*0030*/ 	.string	""
        /*0030*/ 	.string	"ptxas"
        /*0030*/ 	.string	"Cuda compilation tools, release 13.0, V13.0.88"
        /*0030*/ 	.string	"Build cuda_13.0.r13.0/compiler.36424714_0"
        /*0030*/ 	.string	"-arch sm_100 -m 64 "



//--------------------- .note.nv.cuinfo           --------------------------
	.section	.note.nv.cuinfo,"",@"SHT_NOTE"
	.sectionflags	@"SHF_NOTE_NV_CUINFO"
        /*0018*/ 	.short	0x0002
        /*001a*/ 	.short	0x0064
        /*001c*/ 	.short	0x0082
	.zero		2


//--------------------- .nv.info                  --------------------------
	.section	.nv.info,"",@"SHT_CUDA_INFO"
	.align	4


	//----- nvinfo : EIATTR_REGCOUNT
	.align		4
        /*0000*/ 	.byte	0x04, 0x2f
        /*0002*/ 	.short	(.L_2 - .L_1)
	.align		4
.L_1:
        /*0004*/ 	.word	index@(_Z11printKernelv)
        /*0008*/ 	.word	0x00000018


	//----- nvinfo : EIATTR_FRAME_SIZE
	.align		4
.L_2:
        /*000c*/ 	.byte	0x04, 0x11
        /*000e*/ 	.short	(.L_4 - .L_3)
	.align		4
.L_3:
        /*0010*/ 	.word	index@(_Z11printKernelv)
        /*0014*/ 	.word	0x00000010


	//----- nvinfo : EIATTR_REGCOUNT
	.align		4
.L_4:
        /*0018*/ 	.byte	0x04, 0x2f
        /*001a*/ 	.short	(.L_6 - .L_5)
	.align		4
.L_5:
        /*001c*/ 	.word	index@(_Z10calcKernelPij)
        /*0020*/ 	.word	0x00000008


	//----- nvinfo : EIATTR_FRAME_SIZE
	.align		4
.L_6:
        /*0024*/ 	.byte	0x04, 0x11
        /*0026*/ 	.short	(.L_8 - .L_7)
	.align		4
.L_7:
        /*0028*/ 	.word	index@(_Z10calcKernelPij)
        /*002c*/ 	.word	0x00000000


	//----- nvinfo : EIATTR_MIN_STACK_SIZE
	.align		4
.L_8:
        /*0030*/ 	.byte	0x04, 0x12
        /*0032*/ 	.short	(.L_10 - .L_9)
	.align		4
.L_9:
        /*0034*/ 	.word	index@(_Z10calcKernelPij)
        /*0038*/ 	.word	0x00000000


	//----- nvinfo : EIATTR_MIN_STACK_SIZE
	.align		4
.L_10:
        /*003c*/ 	.byte	0x04, 0x12
        /*003e*/ 	.short	(.L_12 - .L_11)
	.align		4
.L_11:
        /*0040*/ 	.word	index@(_Z11printKernelv)
        /*0044*/ 	.word	0x00000010
.L_12:


//--------------------- .nv.compat                --------------------------
	.section	.nv.compat,"",@"SHT_CUDA_COMPAT_INFO"
	.align	4
        /*0000*/ 	.byte	0x02, 0x09, 0x00, 0x00, 0x02, 0x02, 0x01, 0x00, 0x02, 0x05, 0x05, 0x00, 0x03, 0x07, 0x01, 0x01
        /*0010*/ 	.byte	0x02, 0x03, 0x00, 0x00, 0x02, 0x06, 0x01, 0x00, 0x04, 0x0b, 0x08, 0x00, 0x09, 0x00, 0x00, 0x00
        /*0020*/ 	.byte	0x00, 0x00, 0x00, 0x00


//--------------------- .nv.info._Z10calcKernelPij --------------------------
	.section	.nv.info._Z10calcKernelPij,"",@"SHT_CUDA_INFO"
	.sectionflags	@""
	.align	4


	//----- nvinfo : EIATTR_CUDA_API_VERSION
	.align		4
        /*0000*/ 	.byte	0x04, 0x37
        /*0002*/ 	.short	(.L_14 - .L_13)
.L_13:
        /*0004*/ 	.word	0x00000082


	//----- nvinfo : EIATTR_KPARAM_INFO
	.align		4
.L_14:
        /*0008*/ 	.byte	0x04, 0x17
        /*000a*/ 	.short	(.L_16 - .L_15)
.L_15:
        /*000c*/ 	.word	0x00000000
        /*0010*/ 	.short	0x0001
        /*0012*/ 	.short	0x0008
        /*0014*/ 	.byte	0x00, 0xf0, 0x11, 0x00


	//----- nvinfo : EIATTR_KPARAM_INFO
	.align		4
.L_16:
        /*0018*/ 	.byte	0x04, 0x17
        /*001a*/ 	.short	(.L_18 - .L_17)
.L_17:
        /*001c*/ 	.word	0x00000000
        /*0020*/ 	.short	0x0000
        /*0022*/ 	.short	0x0000
        /*0024*/ 	.byte	0x00, 0xf5, 0x21, 0x00


	//----- nvinfo : EIATTR_SPARSE_MMA_MASK
	.align		4
.L_18:
        /*0028*/ 	.byte	0x03, 0x50
        /*002a*/ 	.short	0x0000


	//----- nvinfo : EIATTR_MAXREG_COUNT
	.align		4
        /*002c*/ 	.byte	0x03, 0x1b
        /*002e*/ 	.short	0x00ff


	//----- nvinfo : EIATTR_MERCURY_ISA_VERSION
	.align		4
        /*0030*/ 	.byte	0x03, 0x5f
        /*0032*/ 	.short	0x0101


	//----- nvinfo : EIATTR_VRC_CTA_INIT_COUNT
	.align		4
        /*0034*/ 	.byte	0x02, 0x4a
	.zero		1
	.zero		1


	//----- nvinfo : EIATTR_EXIT_INSTR_OFFSETS
	.align		4
        /*0038*/ 	.byte	0x04, 0x1c
        /*003a*/ 	.short	(.L_20 - .L_19)


	//   ....[0]....
.L_19:
        /*003c*/ 	.word	0x000000b0


	//----- nvinfo : EIATTR_CBANK_PARAM_SIZE
	.align		4
.L_20:
        /*0040*/ 	.byte	0x03, 0x19
        /*0042*/ 	.short	0x000c


	//----- nvinfo : EIATTR_PARAM_CBANK
	.align		4
        /*0044*/ 	.byte	0x04, 0x0a
        /*0046*/ 	.short	(.L_22 - .L_21)
	.align		4
.L_21:
        /*0048*/ 	.word	index@(.nv.constant0._Z10calcKernelPij)
        /*004c*/ 	.short	0x0380
        /*004e*/ 	.short	0x000c


	//----- nvinfo : EIATTR_SW_WAR
	.align		4
.L_22:
        /*0050*/ 	.byte	0x04, 0x36
        /*0052*/ 	.short	(.L_24 - .L_23)
.L_23:
        /*0054*/ 	.word	0x00000008
.L_24:


//--------------------- .nv.info._Z11printKernelv --------------------------
	.section	.nv.info._Z11printKernelv,"",@"SHT_CUDA_INFO"
	.sectionflags	@""
	.align	4


	//----- nvinfo : EIATTR_CUDA_API_VERSION
	.align		4
        /*0000*/ 	.byte	0x04, 0x37
        /*0002*/ 	.short	(.L_26 - .L_25)
.L_25:
        /*0004*/ 	.word	0x00000082


	//----- nvinfo : EIATTR_SPARSE_MMA_MASK
	.align		4
.L_26:
        /*0008*/ 	.byte	0x03, 0x50
        /*000a*/ 	.short	0x0000


	//----- nvinfo : EIATTR_MAXREG_COUNT
	.align		4
        /*000c*/ 	.byte	0x03, 0x1b
        /*000e*/ 	.short	0x00ff


	//----- nvinfo : EIATTR_EXTERNS
	.align		4
        /*0010*/ 	.byte	0x04, 0x0f
        /*0012*/ 	.short	(.L_28 - .L_27)


	//   ....[0]....
	.align		4
.L_27:
        /*0014*/ 	.word	index@(vprintf)


	//----- nvinfo : EIATTR_MERCURY_ISA_VERSION
	.align		4
.L_28:
        /*0018*/ 	.byte	0x03, 0x5f
        /*001a*/ 	.short	0x0101


	//----- nvinfo : EIATTR_VRC_CTA_INIT_COUNT
	.align		4
        /*001c*/ 	.byte	0x02, 0x4a
	.zero		1
	.zero		1


	//----- nvinfo : EIATTR_SYSCALL_OFFSETS
	.align		4
        /*0020*/ 	.byte	0x04, 0x46
        /*0022*/ 	.short	(.L_30 - .L_29)


	//   ....[0]....
.L_29:
        /*0024*/ 	.word	0x00000120


	//----- nvinfo : EIATTR_EXIT_INSTR_OFFSETS
	.align		4
.L_30:
        /*0028*/ 	.byte	0x04, 0x1c
        /*002a*/ 	.short	(.L_32 - .L_31)


	//   ....[0]....
.L_31:
        /*002c*/ 	.word	0x00000130


	//----- nvinfo : EIATTR_SW_WAR
	.align		4
.L_32:
        /*0030*/ 	.byte	0x04, 0x36
        /*0032*/ 	.short	(.L_34 - .L_33)
.L_33:
        /*0034*/ 	.word	0x00000008
.L_34:


//--------------------- .nv.callgraph             --------------------------
	.section	.nv.callgraph,"",@"SHT_CUDA_CALLGRAPH"
	.align	4
	.sectionentsize	8
	.align		4
        /*0000*/ 	.word	0x00000000
	.align		4
        /*0004*/ 	.word	0xffffffff
	.align		4
        /*0008*/ 	.word	index@(_Z11printKernelv)
	.align		4
        /*000c*/ 	.word	index@(vprintf)
	.align		4
        /*0010*/ 	.word	0x00000000
	.align		4
        /*0014*/ 	.word	0xfffffffe
	.align		4
        /*0018*/ 	.word	0x00000000
	.align		4
        /*001c*/ 	.word	0xfffffffd
	.align		4
        /*0020*/ 	.word	0x00000000
	.align		4
        /*0024*/ 	.word	0xfffffffc


//--------------------- .nv.constant4             --------------------------
	.section	.nv.constant4,"a",@progbits
	.align	8
	.align		8
.nv.constant4:
        /*0000*/ 	.dword	$str
	.align		8
        /*0008*/ 	.dword	vprintf


//--------------------- .text._Z10calcKernelPij   --------------------------
	.section	.text._Z10calcKernelPij,"ax",@progbits
	.align	128
        .global         _Z10calcKernelPij
        .type           _Z10calcKernelPij,@function
        .size           _Z10calcKernelPij,(.L_x_3 - _Z10calcKernelPij)
        .other          _Z10calcKernelPij,@"STO_CUDA_ENTRY STV_DEFAULT"
_Z10calcKernelPij:
.text._Z10calcKernelPij:
[----:B------:R-:W-:Y:S01]  /*0000*/  LDC R1, c[0x0][0x37c] ;  /* 0x0000df00ff017b82 */ /* 0x000fe20000000800 */
[----:B------:R-:W0:Y:S07]  /*0010*/  S2R R0, SR_TID.X ;  /* 0x0000000000007919 */ /* 0x000e2e0000002100 */
[----:B------:R-:W0:Y:S01]  /*0020*/  S2UR UR6, SR_CTAID.X ;  /* 0x00000000000679c3 */ /* 0x000e220000002500 */
[----:B------:R-:W1:Y:S07]  /*0030*/  LDCU.64 UR4, c[0x0][0x358] ;  /* 0x00006b00ff0477ac */ /* 0x000e6e0008000a00 */
[----:B------:R-:W0:Y:S08]  /*0040*/  LDC R5, c[0x0][0x360] ;  /* 0x0000d800ff057b82 */ /* 0x000e300000000800 */
[----:B------:R-:W2:Y:S01]  /*0050*/  LDC.64 R2, c[0x0][0x380] ;  /* 0x0000e000ff027b82 */ /* 0x000ea20000000a00 */
[----:B0-----:R-:W-:-:S04]  /*0060*/  IMAD R5, R5, UR6, R0 ;  /* 0x0000000605057c24 */ /* 0x001fc8000f8e0200 */
[----:B--2---:R-:W-:-:S05]  /*0070*/  IMAD.WIDE R2, R5, 0x4, R2 ;  /* 0x0000000405027825 */ /* 0x004fca00078e0202 */
[----:B-1----:R-:W2:Y:S02]  /*0080*/  LDG.E R0, desc[UR4][R2.64] ;  /* 0x0000000402007981 */ /* 0x002ea4000c1e1900 */
[----:B--2---:R-:W-:-:S05]  /*0090*/  IADD3 R5, PT, PT, R5, R0, RZ ;  /* 0x0000000005057210 */ /* 0x004fca0007ffe0ff */
[----:B------:R-:W-:Y:S01]  /*00a0*/  STG.E desc[UR4][R2.64], R5 ;  /* 0x0000000502007986 */ /* 0x000fe2000c101904 */
[----:B------:R-:W-:Y:S05]  /*00b0*/  EXIT ;  /* 0x000000000000794d */ /* 0x000fea0003800000 */
.L_x_0:
[----:B------:R-:W-:-:S00]  /*00c0*/  BRA `(.L_x_0) ;  /* 0xfffffffc00fc7947 */ /* 0x000fc0000383ffff */
[----:B------:R-:W-:-:S00]  /*00d0*/  NOP ;  /* 0x0000000000007918 */ /* 0x000fc00000000000 */
        /* <DEDUP_REMOVED lines=10> */
.L_x_3:


//--------------------- .text._Z11printKernelv    --------------------------
	.section	.text._Z11printKernelv,"ax",@progbits
	.align	128
        .global         _Z11printKernelv
        .type           _Z11printKernelv,@function
        .size           _Z11printKernelv,(.L_x_4 - _Z11printKernelv)
        .other          _Z11printKernelv,@"STO_CUDA_ENTRY STV_DEFAULT"
_Z11printKernelv:
.text._Z11printKernelv:
[----:B------:R-:W0:Y:S01]  /*0000*/  LDC R1, c[0x0][0x37c] ;  /* 0x0000df00ff017b82 */ /* 0x000e220000000800 */
[----:B------:R-:W1:Y:S01]  /*0010*/  S2R R8, SR_CTAID.X ;  /* 0x0000000000087919 */ /* 0x000e620000002500 */
[----:B------:R-:W2:Y:S01]  /*0020*/  LDCU UR5, c[0x0][0x2fc] ;  /* 0x00005f80ff0577ac */ /* 0x000ea20008000800 */
[----:B------:R-:W-:Y:S01]  /*0030*/  MOV R2, 0x8 ;  /* 0x0000000800027802 */ /* 0x000fe20000000f00 */
[----:B0-----:R-:W-:Y:S01]  /*0040*/  VIADD R1, R1, 0xfffffff0 ;  /* 0xfffffff001017836 */ /* 0x001fe20000000000 */
[----:B------:R-:W1:Y:S01]  /*0050*/  S2R R9, SR_TID.X ;  /* 0x0000000000097919 */ /* 0x000e620000002100 */
[----:B------:R-:W1:Y:S03]  /*0060*/  LDCU UR6, c[0x0][0x360] ;  /* 0x00006c00ff0677ac */ /* 0x000e660008000800 */
[----:B------:R-:W0:Y:S01]  /*0070*/  LDC.64 R2, c[0x4][R2] ;  /* 0x0100000002027b82 */ /* 0x000e220000000a00 */
[----:B------:R-:W3:Y:S02]  /*0080*/  LDCU UR4, c[0x0][0x2f8] ;  /* 0x00005f00ff0477ac */ /* 0x000ee40008000800 */
[----:B---3--:R-:W-:-:S05]  /*0090*/  IADD3 R6, P0, PT, R1, UR4, RZ ;  /* 0x0000000401067c10 */ /* 0x008fca000ff1e0ff */
[----:B--2---:R-:W-:Y:S02]  /*00a0*/  IMAD.X R7, RZ, RZ, UR5, P0 ;  /* 0x00000005ff077e24 */ /* 0x004fe400080e06ff */
[----:B-1----:R-:W-:Y:S01]  /*00b0*/  IMAD R0, R8, UR6, R9 ;  /* 0x0000000608007c24 */ /* 0x002fe2000f8e0209 */
[----:B------:R1:W-:Y:S01]  /*00c0*/  STL.64 [R1], R8 ;  /* 0x0000000801007387 */ /* 0x0003e20000100a00 */
[----:B------:R-:W2:Y:S03]  /*00d0*/  LDCU.64 UR6, c[0x4][URZ] ;  /* 0x01000000ff0677ac */ /* 0x000ea60008000a00 */
[----:B------:R1:W-:Y:S01]  /*00e0*/  STL [R1+0x8], R0 ;  /* 0x0000080001007387 */ /* 0x0003e20000100800 */
[----:B--2---:R-:W-:Y:S01]  /*00f0*/  IMAD.U32 R4, RZ, RZ, UR6 ;  /* 0x00000006ff047e24 */ /* 0x004fe2000f8e00ff */
[----:B01----:R-:W-:-:S07]  /*0100*/  MOV R5, UR7 ;  /* 0x0000000700057c02 */ /* 0x003fce0008000f00 */
[----:B------:R-:W-:-:S07]  /*0110*/  LEPC R20, `(.L_x_1) ;  /* 0x000000001014794e */ /* 0x000fce0000000000 */
[----:B------:R-:W-:Y:S05]  /*0120*/  CALL.ABS.NOINC R2 ;  /* 0x0000000002007343 */ /* 0x000fea0003c00000 */
.L_x_1:
[----:B------:R-:W-:Y:S05]  /*0130*/  EXIT ;  /* 0x000000000000794d */ /* 0x000fea0003800000 */
.L_x_2:
        /* <DEDUP_REMOVED lines=12> */
.L_x_4:


//--------------------- .nv.global.init           --------------------------
	.section	.nv.global.init,"aw",@progbits
.nv.global.init:
	.type		$str,@object
	.size		$str,(.L_0 - $str)
$str:
        /*0000*/ 	.byte	0x49, 0x20, 0x61, 0x6d, 0x20, 0x66, 0x72, 0x6f, 0x6d, 0x20, 0x25, 0x64, 0x20, 0x62, 0x6c, 0x6f
        /*0010*/ 	.byte	0x63, 0x6b, 0x2c, 0x20, 0x25, 0x64, 0x20, 0x74, 0x68, 0x72, 0x65, 0x61, 0x64, 0x20, 0x28, 0x67
        /*0020*/ 	.byte	0x6c, 0x6f, 0x62, 0x61, 0x6c, 0x20, 0x69, 0x6e, 0x64, 0x65, 0x78, 0x3a, 0x20, 0x25, 0x64, 0x29
        /*0030*/ 	.byte	0x0a, 0x00
.L_0:


//--------------------- .nv.shared.reserved.0     --------------------------
	.section	.nv.shared.reserved.0,"aw",@nobits
	.weak		__nv_reservedSMEM_offset_0_alias
	.size		__nv_reservedSMEM_offset_0_alias, 0, 64
	.other		__nv_reservedSMEM_offset_0_alias,@"STO_CUDA_RESERVED_SHARED STV_DEFAULT"
__nv_reservedSMEM_offset_0_alias:
	.zero		0
	.zero		64


//--------------------- .nv.constant0._Z10calcKernelPij --------------------------
	.section	.nv.constant0._Z10calcKernelPij,"a",@progbits
	.sectionflags	@""
	.align	4
.nv.constant0._Z10calcKernelPij:
	.zero		908


//--------------------- .nv.constant0._Z11printKernelv --------------------------
	.section	.nv.constant0._Z11printKernelv,"a",@progbits
	.sectionflags	@""
	.align	4
.nv.constant0._Z11printKernelv:
	.zero		896


//--------------------- SYMBOLS --------------------------

	.type		.nv.reservedSmem.offset0,@object
	.size		.nv.reservedSmem.offset0,0x4
	.type		vprintf,@function
